	.headerflags	@"EF_CUDA_TEXMODE_UNIFIED EF_CUDA_64BIT_ADDRESS EF_CUDA_ACCELERATORS EF_CUDA_SM90 EF_CUDA_VIRTUAL_SM(EF_CUDA_SM90)"
	.elftype	@"ET_EXEC"


//--------------------- .nv.info                  --------------------------
	.section	.nv.info,"",@"SHT_CUDA_INFO"
	.align	4


	//----- nvinfo : EIATTR_REGCOUNT
	.align		4
        /*0000*/ 	.byte	0x04, 0x2f
        /*0002*/ 	.short	(.L_1 - .L_0)
	.align		4
.L_0:
        /*0004*/ 	.word	index@(triton_poi_fused_view_21)
        /*0008*/ 	.word	0x0000000b


	//----- nvinfo : EIATTR_MIN_STACK_SIZE
	.align		4
.L_1:
        /*000c*/ 	.byte	0x04, 0x12
        /*000e*/ 	.short	(.L_3 - .L_2)
	.align		4
.L_2:
        /*0010*/ 	.word	index@(triton_poi_fused_view_21)
        /*0014*/ 	.word	0x00000000


	//----- nvinfo : EIATTR_FRAME_SIZE
	.align		4
.L_3:
        /*0018*/ 	.byte	0x04, 0x11
        /*001a*/ 	.short	(.L_5 - .L_4)
	.align		4
.L_4:
        /*001c*/ 	.word	index@(triton_poi_fused_view_21)
        /*0020*/ 	.word	0x00000000


	//----- nvinfo : EIATTR_MIN_STACK_SIZE
	.align		4
.L_5:
        /*0024*/ 	.byte	0x04, 0x12
        /*0026*/ 	.short	(.L_7 - .L_6)
	.align		4
.L_6:
        /*0028*/ 	.word	index@(triton_poi_fused_view_21)
        /*002c*/ 	.word	0x00000000
.L_7:


//--------------------- .nv.info.triton_poi_fused_view_21 --------------------------
	.section	.nv.info.triton_poi_fused_view_21,"",@"SHT_CUDA_INFO"
	.sectionflags	@""
	.align	4


	//----- nvinfo : EIATTR_CUDA_API_VERSION
	.align		4
        /*0000*/ 	.byte	0x04, 0x37
        /*0002*/ 	.short	(.L_9 - .L_8)
.L_8:
        /*0004*/ 	.word	0x0000007c


	//----- nvinfo : EIATTR_KPARAM_INFO
	.align		4
.L_9:
        /*0008*/ 	.byte	0x04, 0x17
        /*000a*/ 	.short	(.L_11 - .L_10)
.L_10:
        /*000c*/ 	.word	0x00000000
        /*0010*/ 	.short	0x0002
        /*0012*/ 	.short	0x0010
        /*0014*/ 	.byte	0x00, 0xf0, 0x11, 0x00


	//----- nvinfo : EIATTR_KPARAM_INFO
	.align		4
.L_11:
        /*0018*/ 	.byte	0x04, 0x17
        /*001a*/ 	.short	(.L_13 - .L_12)
.L_12:
        /*001c*/ 	.word	0x00000000
        /*0020*/ 	.short	0x0001
        /*0022*/ 	.short	0x0008
        /*0024*/ 	.byte	0x00, 0xf4, 0x21, 0x00


	//----- nvinfo : EIATTR_KPARAM_INFO
	.align		4
.L_13:
        /*0028*/ 	.byte	0x04, 0x17
        /*002a*/ 	.short	(.L_15 - .L_14)
.L_14:
        /*002c*/ 	.word	0x00000000
        /*0030*/ 	.short	0x0000
        /*0032*/ 	.short	0x0000
        /*0034*/ 	.byte	0x00, 0xf4, 0x21, 0x00


	//----- nvinfo : EIATTR_SPARSE_MMA_MASK
	.align		4
.L_15:
        /*0038*/ 	.byte	0x03, 0x50
        /*003a*/ 	.short	0x0000


	//----- nvinfo : EIATTR_MAXREG_COUNT
	.align		4
        /*003c*/ 	.byte	0x03, 0x1b
        /*003e*/ 	.short	0x00ff


	//----- nvinfo : EIATTR_EXIT_INSTR_OFFSETS
	.align		4
        /*0040*/ 	.byte	0x04, 0x1c
        /*0042*/ 	.short	(.L_17 - .L_16)


	//   ....[0]....
.L_16:
        /*0044*/ 	.word	0x00000270


	//   ....[1]....
        /*0048*/ 	.word	0x00000290


	//----- nvinfo : EIATTR_REQNTID
	.align		4
.L_17:
        /*004c*/ 	.byte	0x04, 0x10
        /*004e*/ 	.short	(.L_19 - .L_18)
.L_18:
        /*0050*/ 	.word	0x00000080
        /*0054*/ 	.word	0x00000001
        /*0058*/ 	.word	0x00000001


	//----- nvinfo : EIATTR_CRS_STACK_SIZE
	.align		4
.L_19:
        /*005c*/ 	.byte	0x04, 0x1e
        /*005e*/ 	.short	(.L_21 - .L_20)
.L_20:
        /*0060*/ 	.word	0x00000000


	//----- nvinfo : EIATTR_CBANK_PARAM_SIZE
	.align		4
.L_21:
        /*0064*/ 	.byte	0x03, 0x19
        /*0066*/ 	.short	0x0014


	//----- nvinfo : EIATTR_PARAM_CBANK
	.align		4
        /*0068*/ 	.byte	0x04, 0x0a
        /*006a*/ 	.short	(.L_23 - .L_22)
	.align		4
.L_22:
        /*006c*/ 	.word	index@(.nv.constant0.triton_poi_fused_view_21)
        /*0070*/ 	.short	0x0210
        /*0072*/ 	.short	0x0014


	//----- nvinfo : EIATTR_SW_WAR
	.align		4
.L_23:
        /*0074*/ 	.byte	0x04, 0x36
        /*0076*/ 	.short	(.L_25 - .L_24)
.L_24:
        /*0078*/ 	.word	0x00000008
.L_25:


//--------------------- .nv.callgraph             --------------------------
	.section	.nv.callgraph,"",@"SHT_CUDA_CALLGRAPH"
	.align	4
	.sectionentsize	8
	.align		4
        /*0000*/ 	.word	0x00000000
	.align		4
        /*0004*/ 	.word	0xffffffff
	.align		4
        /*0008*/ 	.word	0x00000000
	.align		4
        /*000c*/ 	.word	0xfffffffe
	.align		4
        /*0010*/ 	.word	0x00000000
	.align		4
        /*0014*/ 	.word	0xfffffffd
	.align		4
        /*0018*/ 	.word	0x00000000
	.align		4
        /*001c*/ 	.word	0xfffffffc


//--------------------- .text.triton_poi_fused_view_21 --------------------------
	.section	.text.triton_poi_fused_view_21,"ax",@progbits
	.align	128
        .global         triton_poi_fused_view_21
        .type           triton_poi_fused_view_21,@function
        .size           triton_poi_fused_view_21,(.L_x_3 - triton_poi_fused_view_21)
        .other          triton_poi_fused_view_21,@"STO_CUDA_ENTRY STV_DEFAULT"
triton_poi_fused_view_21:
.text.triton_poi_fused_view_21:
[----:B------:R-:W0:Y:S02]  /*0000*/  LDC R1, c[0x0][0x28] ;  /* 0x00000a00ff017b82 */ /* 0x000e240000000800 */
[----:B------:R-:W1:Y:S01]  /*0010*/  S2R R0, SR_TID.X ;  /* 0x0000000000007919 */ /* 0x000e620000002100 */
[----:B------:R-:W-:Y:S01]  /*0020*/  ULDC.64 UR4, c[0x0][0x208] ;  /* 0x0000820000047ab9 */ /* 0x000fe20000000a00 */
[----:B------:R-:W-:Y:S01]  /*0030*/  BSSY B0, `(.L_x_0) ;  /* 0x0000023000007945 */ /* 0x000fe20003800000 */
[----:B------:R-:W2:Y:S01]  /*0040*/  S2R R3, SR_CTAID.X ;  /* 0x0000000000037919 */ /* 0x000ea20000002500 */
[----:B-1----:R-:W-:-:S05]  /*0050*/  LOP3.LUT R0, R0, 0x7f, RZ, 0xc0, !PT ;  /* 0x0000007f00007812 */ /* 0x002fca00078ec0ff */
[----:B--2---:R-:W-:-:S04]  /*0060*/  IMAD R0, R3, 0x80, R0 ;  /* 0x0000008003007824 */ /* 0x004fc800078e0200 */
[C---:B------:R-:W-:Y:S01]  /*0070*/  IMAD.HI R2, R0.reuse, 0x66666667, RZ ;  /* 0x6666666700027827 */ /* 0x040fe200078e02ff */
[----:B------:R-:W-:-:S04]  /*0080*/  ISETP.GE.AND P0, PT, R0, 0xa0, PT ;  /* 0x000000a00000780c */ /* 0x000fc80003f06270 */
[----:B------:R-:W-:-:S04]  /*0090*/  SHF.R.U32.HI R3, RZ, 0x1f, R2 ;  /* 0x0000001fff037819 */ /* 0x000fc80000011602 */
[----:B------:R-:W-:-:S05]  /*00a0*/  LEA.HI.SX32 R7, R2, R3, 0x1c ;  /* 0x0000000302077211 */ /* 0x000fca00078fe2ff */
[----:B------:R-:W-:-:S05]  /*00b0*/  IMAD R2, R7, -0x28, R0 ;  /* 0xffffffd807027824 */ /* 0x000fca00078e0200 */
[----:B------:R-:W-:-:S04]  /*00c0*/  PRMT R3, R2, 0x8880, RZ ;  /* 0x0000888002037816 */ /* 0x000fc800000000ff */
[----:B------:R-:W-:-:S04]  /*00d0*/  PRMT R3, R3, 0x7710, RZ ;  /* 0x0000771003037816 */ /* 0x000fc800000000ff */
[----:B------:R-:W-:-:S04]  /*00e0*/  SHF.R.U32.HI R3, RZ, 0xd, R3 ;  /* 0x0000000dff037819 */ /* 0x000fc80000011603 */
[----:B------:R-:W-:-:S05]  /*00f0*/  LOP3.LUT R3, R3, 0x3, RZ, 0xc0, !PT ;  /* 0x0000000303037812 */ /* 0x000fca00078ec0ff */
[----:B------:R-:W-:-:S05]  /*0100*/  IMAD.IADD R3, R2, 0x1, R3 ;  /* 0x0000000102037824 */ /* 0x000fca00078e0203 */
[C---:B------:R-:W-:Y:S02]  /*0110*/  LOP3.LUT R4, R3.reuse, 0xfc, RZ, 0xc0, !PT ;  /* 0x000000fc03047812 */ /* 0x040fe400078ec0ff */
[----:B------:R-:W-:-:S03]  /*0120*/  PRMT R6, R3, 0x8880, RZ ;  /* 0x0000888003067816 */ /* 0x000fc600000000ff */
[----:B------:R-:W-:Y:S01]  /*0130*/  IMAD.MOV R4, RZ, RZ, -R4 ;  /* 0x000000ffff047224 */ /* 0x000fe200078e0a04 */
[----:B------:R-:W-:-:S04]  /*0140*/  SHF.R.S32.HI R6, RZ, 0x2, R6 ;  /* 0x00000002ff067819 */ /* 0x000fc80000011406 */
[----:B------:R-:W-:Y:S02]  /*0150*/  PRMT R5, R4, 0x7710, RZ ;  /* 0x0000771004057816 */ /* 0x000fe400000000ff */
[----:B------:R-:W-:-:S03]  /*0160*/  PRMT R6, R6, 0x9910, RZ ;  /* 0x0000991006067816 */ /* 0x000fc600000000ff */
[----:B------:R-:W-:Y:S02]  /*0170*/  IMAD.IADD R2, R2, 0x1, R5 ;  /* 0x0000000102027824 */ /* 0x000fe400078e0205 */
[----:B------:R-:W1:Y:S01]  /*0180*/  LDC.64 R4, c[0x0][0x218] ;  /* 0x00008600ff047b82 */ /* 0x000e620000000a00 */
[----:B------:R-:W-:Y:S02]  /*0190*/  IMAD R7, R7, 0x28, R6 ;  /* 0x0000002807077824 */ /* 0x000fe400078e0206 */
[----:B------:R-:W-:-:S05]  /*01a0*/  PRMT R8, R2, 0x9910, RZ ;  /* 0x0000991002087816 */ /* 0x000fca00000000ff */
[----:B------:R-:W2:Y:S01]  /*01b0*/  LDC.64 R2, c[0x0][0x210] ;  /* 0x00008400ff027b82 */ /* 0x000ea20000000a00 */
[----:B------:R-:W-:-:S05]  /*01c0*/  IMAD R8, R8, 0xa, RZ ;  /* 0x0000000a08087824 */ /* 0x000fca00078e02ff */
[----:B------:R-:W-:-:S04]  /*01d0*/  LOP3.LUT R8, R8, 0xffff, RZ, 0xc0, !PT ;  /* 0x0000ffff08087812 */ /* 0x000fc800078ec0ff */
[----:B------:R-:W-:-:S05]  /*01e0*/  PRMT R8, R8, 0x8880, RZ ;  /* 0x0000888008087816 */ /* 0x000fca00000000ff */
[----:B------:R-:W-:Y:S02]  /*01f0*/  IMAD.MOV.U32 R6, RZ, RZ, R8 ;  /* 0x000000ffff067224 */ /* 0x000fe400078e0008 */
[----:B-1----:R-:W-:-:S04]  /*0200*/  IMAD.WIDE R4, R0, 0x4, R4 ;  /* 0x0000000400047825 */ /* 0x002fc800078e0204 */
[----:B------:R-:W-:-:S04]  /*0210*/  IMAD.IADD R7, R6, 0x1, R7 ;  /* 0x0000000106077824 */ /* 0x000fc800078e0207 */
[----:B--2---:R-:W-:-:S04]  /*0220*/  IMAD.WIDE R2, R7, 0x4, R2 ;  /* 0x0000000407027825 */ /* 0x004fc800078e0202 */
[----:B------:R-:W-:Y:S01]  /*0230*/  IMAD.MOV.U32 R7, RZ, RZ, RZ ;  /* 0x000000ffff077224 */ /* 0x000fe200078e00ff */
[----:B------:R-:W-:Y:S06]  /*0240*/  @P0 BRA `(.L_x_1) ;  /* 0x0000000000040947 */ /* 0x000fec0003800000 */
[----:B------:R1:W5:Y:S02]  /*0250*/  LDG.E.EL R7, desc[UR4][R2.64] ;  /* 0x0000000402077981 */ /* 0x000364000c2e1900 */
.L_x_1:
[----:B------:R-:W-:Y:S05]  /*0260*/  BSYNC B0 ;  /* 0x0000000000007941 */ /* 0x000fea0003800000 */
.L_x_0:
[----:B------:R-:W-:Y:S05]  /*0270*/  @P0 EXIT ;  /* 0x000000000000094d */ /* 0x000fea0003800000 */
[----:B-----5:R-:W-:Y:S01]  /*0280*/  STG.E desc[UR4][R4.64], R7 ;  /* 0x0000000704007986 */ /* 0x020fe2000c101904 */
[----:B------:R-:W-:Y:S05]  /*0290*/  EXIT ;  /* 0x000000000000794d */ /* 0x000fea0003800000 */
.L_x_2:
[----:B------:R-:W-:-:S00]  /*02a0*/  BRA `(.L_x_2) ;  /* 0xfffffffc00fc7947 */ /* 0x000fc0000383ffff */
[----:B------:R-:W-:-:S00]  /*02b0*/  NOP ;  /* 0x0000000000007918 */ /* 0x000fc00000000000 */
        /* <DEDUP_REMOVED lines=12> */
.L_x_3:


//--------------------- .nv.constant0.triton_poi_fused_view_21 --------------------------
	.section	.nv.constant0.triton_poi_fused_view_21,"a",@progbits
	.sectionflags	@""
	.align	4
.nv.constant0.triton_poi_fused_view_21:
	.zero		548
